	.headerflags	@"EF_CUDA_TEXMODE_UNIFIED EF_CUDA_64BIT_ADDRESS EF_CUDA_ACCELERATORS EF_CUDA_SM90 EF_CUDA_VIRTUAL_SM(EF_CUDA_SM90)"
	.elftype	@"ET_EXEC"


//--------------------- .nv.info                  --------------------------
	.section	.nv.info,"",@"SHT_CUDA_INFO"
	.align	4


	//----- nvinfo : EIATTR_REGCOUNT
	.align		4
        /*0000*/ 	.byte	0x04, 0x2f
        /*0002*/ 	.short	(.L_1 - .L_0)
	.align		4
.L_0:
        /*0004*/ 	.word	index@(triton_poi_fused_cat_0)
        /*0008*/ 	.word	0x00000013


	//----- nvinfo : EIATTR_MIN_STACK_SIZE
	.align		4
.L_1:
        /*000c*/ 	.byte	0x04, 0x12
        /*000e*/ 	.short	(.L_3 - .L_2)
	.align		4
.L_2:
        /*0010*/ 	.word	index@(triton_poi_fused_cat_0)
        /*0014*/ 	.word	0x00000000


	//----- nvinfo : EIATTR_FRAME_SIZE
	.align		4
.L_3:
        /*0018*/ 	.byte	0x04, 0x11
        /*001a*/ 	.short	(.L_5 - .L_4)
	.align		4
.L_4:
        /*001c*/ 	.word	index@(triton_poi_fused_cat_0)
        /*0020*/ 	.word	0x00000000


	//----- nvinfo : EIATTR_MIN_STACK_SIZE
	.align		4
.L_5:
        /*0024*/ 	.byte	0x04, 0x12
        /*0026*/ 	.short	(.L_7 - .L_6)
	.align		4
.L_6:
        /*0028*/ 	.word	index@(triton_poi_fused_cat_0)
        /*002c*/ 	.word	0x00000000
.L_7:


//--------------------- .nv.info.triton_poi_fused_cat_0 --------------------------
	.section	.nv.info.triton_poi_fused_cat_0,"",@"SHT_CUDA_INFO"
	.sectionflags	@""
	.align	4


	//----- nvinfo : EIATTR_CUDA_API_VERSION
	.align		4
        /*0000*/ 	.byte	0x04, 0x37
        /*0002*/ 	.short	(.L_9 - .L_8)
.L_8:
        /*0004*/ 	.word	0x0000007c


	//----- nvinfo : EIATTR_KPARAM_INFO
	.align		4
.L_9:
        /*0008*/ 	.byte	0x04, 0x17
        /*000a*/ 	.short	(.L_11 - .L_10)
.L_10:
        /*000c*/ 	.word	0x00000000
        /*0010*/ 	.short	0x0002
        /*0012*/ 	.short	0x0010
        /*0014*/ 	.byte	0x00, 0xf0, 0x11, 0x00


	//----- nvinfo : EIATTR_KPARAM_INFO
	.align		4
.L_11:
        /*0018*/ 	.byte	0x04, 0x17
        /*001a*/ 	.short	(.L_13 - .L_12)
.L_12:
        /*001c*/ 	.word	0x00000000
        /*0020*/ 	.short	0x0001
        /*0022*/ 	.short	0x0008
        /*0024*/ 	.byte	0x00, 0xf4, 0x21, 0x00


	//----- nvinfo : EIATTR_KPARAM_INFO
	.align		4
.L_13:
        /*0028*/ 	.byte	0x04, 0x17
        /*002a*/ 	.short	(.L_15 - .L_14)
.L_14:
        /*002c*/ 	.word	0x00000000
        /*0030*/ 	.short	0x0000
        /*0032*/ 	.short	0x0000
        /*0034*/ 	.byte	0x00, 0xf4, 0x21, 0x00


	//----- nvinfo : EIATTR_SPARSE_MMA_MASK
	.align		4
.L_15:
        /*0038*/ 	.byte	0x03, 0x50
        /*003a*/ 	.short	0x0000


	//----- nvinfo : EIATTR_MAXREG_COUNT
	.align		4
        /*003c*/ 	.byte	0x03, 0x1b
        /*003e*/ 	.short	0x00ff


	//----- nvinfo : EIATTR_EXIT_INSTR_OFFSETS
	.align		4
        /*0040*/ 	.byte	0x04, 0x1c
        /*0042*/ 	.short	(.L_17 - .L_16)


	//   ....[0]....
.L_16:
        /*0044*/ 	.word	0x00000320


	//   ....[1]....
        /*0048*/ 	.word	0x00000340


	//----- nvinfo : EIATTR_REQNTID
	.align		4
.L_17:
        /*004c*/ 	.byte	0x04, 0x10
        /*004e*/ 	.short	(.L_19 - .L_18)
.L_18:
        /*0050*/ 	.word	0x00000080
        /*0054*/ 	.word	0x00000001
        /*0058*/ 	.word	0x00000001


	//----- nvinfo : EIATTR_CBANK_PARAM_SIZE
	.align		4
.L_19:
        /*005c*/ 	.byte	0x03, 0x19
        /*005e*/ 	.short	0x0014


	//----- nvinfo : EIATTR_PARAM_CBANK
	.align		4
        /*0060*/ 	.byte	0x04, 0x0a
        /*0062*/ 	.short	(.L_21 - .L_20)
	.align		4
.L_20:
        /*0064*/ 	.word	index@(.nv.constant0.triton_poi_fused_cat_0)
        /*0068*/ 	.short	0x0210
        /*006a*/ 	.short	0x0014


	//----- nvinfo : EIATTR_SW_WAR
	.align		4
.L_21:
        /*006c*/ 	.byte	0x04, 0x36
        /*006e*/ 	.short	(.L_23 - .L_22)
.L_22:
        /*0070*/ 	.word	0x00000008
.L_23:


//--------------------- .nv.callgraph             --------------------------
	.section	.nv.callgraph,"",@"SHT_CUDA_CALLGRAPH"
	.align	4
	.sectionentsize	8
	.align		4
        /*0000*/ 	.word	0x00000000
	.align		4
        /*0004*/ 	.word	0xffffffff
	.align		4
        /*0008*/ 	.word	0x00000000
	.align		4
        /*000c*/ 	.word	0xfffffffe
	.align		4
        /*0010*/ 	.word	0x00000000
	.align		4
        /*0014*/ 	.word	0xfffffffd
	.align		4
        /*0018*/ 	.word	0x00000000
	.align		4
        /*001c*/ 	.word	0xfffffffc


//--------------------- .text.triton_poi_fused_cat_0 --------------------------
	.section	.text.triton_poi_fused_cat_0,"ax",@progbits
	.align	128
        .global         triton_poi_fused_cat_0
        .type           triton_poi_fused_cat_0,@function
        .size           triton_poi_fused_cat_0,(.L_x_1 - triton_poi_fused_cat_0)
        .other          triton_poi_fused_cat_0,@"STO_CUDA_ENTRY STV_DEFAULT"
triton_poi_fused_cat_0:
.text.triton_poi_fused_cat_0:
[----:B------:R-:W0:Y:S02]  /*0000*/  LDC R1, c[0x0][0x28] ;  /* 0x00000a00ff017b82 */ /* 0x000e240000000800 */
[----:B------:R-:W1:Y:S01]  /*0010*/  S2R R0, SR_TID.X ;  /* 0x0000000000007919 */ /* 0x000e620000002100 */
[----:B------:R-:W-:Y:S01]  /*0020*/  CS2R R12, SRZ ;  /* 0x00000000000c7805 */ /* 0x000fe2000001ff00 */
[----:B------:R-:W-:Y:S01]  /*0030*/  ULDC.64 UR4, c[0x0][0x208] ;  /* 0x0000820000047ab9 */ /* 0x000fe20000000a00 */
[----:B------:R-:W2:Y:S01]  /*0040*/  S2R R3, SR_CTAID.X ;  /* 0x0000000000037919 */ /* 0x000ea20000002500 */
[----:B-1----:R-:W-:-:S05]  /*0050*/  LOP3.LUT R0, R0, 0x7f, RZ, 0xc0, !PT ;  /* 0x0000007f00007812 */ /* 0x002fca00078ec0ff */
[----:B--2---:R-:W-:Y:S01]  /*0060*/  IMAD R0, R3, 0x80, R0 ;  /* 0x0000008003007824 */ /* 0x004fe200078e0200 */
[----:B------:R-:W-:-:S04]  /*0070*/  SHF.R.S32.HI R3, RZ, 0x18, R3 ;  /* 0x00000018ff037819 */ /* 0x000fc80000011403 */
[----:B------:R-:W-:Y:S02]  /*0080*/  SHF.R.S32.HI R5, RZ, 0x1f, R0 ;  /* 0x0000001fff057819 */ /* 0x000fe40000011400 */
[----:B------:R-:W-:Y:S02]  /*0090*/  SGXT R3, R3, 0x1 ;  /* 0x000000010303781a */ /* 0x000fe40000000200 */
[-C--:B------:R-:W-:Y:S02]  /*00a0*/  LEA.HI R5, R5, R0.reuse, RZ, 0x2 ;  /* 0x0000000005057211 */ /* 0x080fe400078f10ff */
[----:B------:R-:W-:Y:S02]  /*00b0*/  LEA.HI R4, R3, R0, RZ, 0x4 ;  /* 0x0000000003047211 */ /* 0x000fe400078f20ff */
[----:B------:R-:W-:Y:S01]  /*00c0*/  SHF.R.S32.HI R6, RZ, 0x2, R5 ;  /* 0x00000002ff067819 */ /* 0x000fe20000011405 */
[----:B------:R-:W1:Y:S01]  /*00d0*/  LDC.64 R2, c[0x0][0x210] ;  /* 0x00008400ff027b82 */ /* 0x000e620000000a00 */
[----:B------:R-:W-:Y:S01]  /*00e0*/  LOP3.LUT R5, R5, 0xfffffffc, RZ, 0xc0, !PT ;  /* 0xfffffffc05057812 */ /* 0x000fe200078ec0ff */
[----:B------:R-:W-:Y:S01]  /*00f0*/  IMAD.SHL.U32 R7, R4, 0x4, RZ ;  /* 0x0000000404077824 */ /* 0x000fe200078e00ff */
[----:B------:R-:W-:-:S02]  /*0100*/  LEA.HI R4, R6, R6, RZ, 0x2 ;  /* 0x0000000606047211 */ /* 0x000fc400078f10ff */
[----:B------:R-:W-:Y:S02]  /*0110*/  ISETP.GE.AND P1, PT, R0, 0x40, PT ;  /* 0x000000400000780c */ /* 0x000fe40003f26270 */
[----:B------:R-:W-:Y:S02]  /*0120*/  LOP3.LUT R8, R7, 0xffffffc0, RZ, 0xc0, !PT ;  /* 0xffffffc007087812 */ /* 0x000fe400078ec0ff */
[----:B------:R-:W-:Y:S02]  /*0130*/  LOP3.LUT R7, R4, 0xffffffc, RZ, 0xc0, !PT ;  /* 0x0ffffffc04077812 */ /* 0x000fe400078ec0ff */
[----:B------:R-:W-:Y:S02]  /*0140*/  LOP3.LUT R4, R0, 0xffffffc0, RZ, 0xc0, !PT ;  /* 0xffffffc000047812 */ /* 0x000fe400078ec0ff */
[----:B------:R-:W-:Y:S01]  /*0150*/  IADD3 R8, R8, R0, -R5 ;  /* 0x0000000008087210 */ /* 0x000fe20007ffe805 */
[----:B------:R-:W-:Y:S01]  /*0160*/  IMAD.IADD R7, R6, 0x1, -R7 ;  /* 0x0000000106077824 */ /* 0x000fe200078e0a07 */
[----:B------:R-:W-:-:S02]  /*0170*/  ISETP.NE.AND P4, PT, R4, 0x80, PT ;  /* 0x000000800400780c */ /* 0x000fc40003f85270 */
[----:B------:R-:W-:Y:S01]  /*0180*/  ISETP.NE.AND P0, PT, R4, 0x40, PT ;  /* 0x000000400400780c */ /* 0x000fe20003f05270 */
[----:B------:R-:W-:Y:S01]  /*0190*/  IMAD R7, R7, 0x10, R8 ;  /* 0x0000001007077824 */ /* 0x000fe200078e0208 */
[----:B------:R-:W-:Y:S02]  /*01a0*/  ISETP.LT.AND P5, PT, R0, 0x100, !P4 ;  /* 0x000001000000780c */ /* 0x000fe400067a1270 */
[----:B------:R-:W-:Y:S01]  /*01b0*/  ISETP.NE.AND P3, PT, R4, 0xc0, PT ;  /* 0x000000c00400780c */ /* 0x000fe20003f65270 */
[C---:B------:R-:W-:Y:S01]  /*01c0*/  VIADD R9, R7.reuse, 0xfffffe08 ;  /* 0xfffffe0807097836 */ /* 0x040fe20000000000 */
[----:B------:R-:W-:Y:S01]  /*01d0*/  ISETP.LT.AND P2, PT, R0, 0x100, !P0 ;  /* 0x000001000000780c */ /* 0x000fe20004741270 */
[----:B------:R-:W-:Y:S02]  /*01e0*/  VIADD R11, R7, 0xffffff04 ;  /* 0xffffff04070b7836 */ /* 0x000fe40000000000 */
[----:B-1----:R-:W-:-:S04]  /*01f0*/  IMAD.WIDE R8, R9, 0x4, R2 ;  /* 0x0000000409087825 */ /* 0x002fc800078e0202 */
[C---:B------:R-:W-:Y:S02]  /*0200*/  VIADD R15, R7.reuse, 0xfffffd0c ;  /* 0xfffffd0c070f7836 */ /* 0x040fe40000000000 */
[----:B------:R1:W2:Y:S01]  /*0210*/  @P5 LDG.E R13, desc[UR4][R8.64] ;  /* 0x00000004080d5981 */ /* 0x0002a2000c1e1900 */
[----:B------:R-:W-:-:S04]  /*0220*/  IMAD.WIDE R4, R7, 0x4, R2 ;  /* 0x0000000407047825 */ /* 0x000fc800078e0202 */
[--C-:B------:R-:W-:Y:S01]  /*0230*/  IMAD.WIDE R6, R11, 0x4, R2.reuse ;  /* 0x000000040b067825 */ /* 0x100fe200078e0202 */
[----:B------:R-:W3:Y:S01]  /*0240*/  @!P1 LDG.E R12, desc[UR4][R4.64] ;  /* 0x00000004040c9981 */ /* 0x000ee2000c1e1900 */
[----:B------:R-:W1:Y:S02]  /*0250*/  LDC.64 R10, c[0x0][0x218] ;  /* 0x00008600ff0a7b82 */ /* 0x000e640000000a00 */
[----:B------:R-:W-:Y:S02]  /*0260*/  IMAD.MOV.U32 R16, RZ, RZ, RZ ;  /* 0x000000ffff107224 */ /* 0x000fe400078e00ff */
[----:B------:R-:W-:Y:S02]  /*0270*/  IMAD.MOV.U32 R14, RZ, RZ, RZ ;  /* 0x000000ffff0e7224 */ /* 0x000fe400078e00ff */
[----:B------:R-:W-:-:S04]  /*0280*/  IMAD.WIDE R2, R15, 0x4, R2 ;  /* 0x000000040f027825 */ /* 0x000fc800078e0202 */
[----:B------:R-:W4:Y:S04]  /*0290*/  @P2 LDG.E R14, desc[UR4][R6.64] ;  /* 0x00000004060e2981 */ /* 0x000f28000c1e1900 */
[----:B------:R-:W5:Y:S01]  /*02a0*/  @!P3 LDG.E R16, desc[UR4][R2.64] ;  /* 0x000000040210b981 */ /* 0x000f62000c1e1900 */
[C---:B-1----:R-:W-:Y:S01]  /*02b0*/  IMAD.WIDE R8, R0.reuse, 0x4, R10 ;  /* 0x0000000400087825 */ /* 0x042fe200078e020a */
[----:B--2---:R-:W-:Y:S02]  /*02c0*/  SEL R15, R13, RZ, P5 ;  /* 0x000000ff0d0f7207 */ /* 0x004fe40002800000 */
[----:B------:R-:W-:Y:S02]  /*02d0*/  ISETP.GE.AND P5, PT, R0, 0x100, PT ;  /* 0x000001000000780c */ /* 0x000fe40003fa6270 */
[----:B---3--:R-:W-:-:S02]  /*02e0*/  SEL R13, R12, RZ, !P1 ;  /* 0x000000ff0c0d7207 */ /* 0x008fc40004800000 */
[----:B----4-:R-:W-:Y:S02]  /*02f0*/  SEL R14, R14, RZ, P2 ;  /* 0x000000ff0e0e7207 */ /* 0x010fe40001000000 */
[----:B-----5:R-:W-:-:S04]  /*0300*/  @P4 SEL R15, R16, RZ, !P3 ;  /* 0x000000ff100f4207 */ /* 0x020fc80005800000 */
[----:B------:R-:W-:-:S03]  /*0310*/  @P1 SEL R13, R14, R15, !P0 ;  /* 0x0000000f0e0d1207 */ /* 0x000fc60004000000 */
[----:B------:R-:W-:Y:S05]  /*0320*/  @P5 EXIT ;  /* 0x000000000000594d */ /* 0x000fea0003800000 */
[----:B------:R-:W-:Y:S01]  /*0330*/  STG.E desc[UR4][R8.64], R13 ;  /* 0x0000000d08007986 */ /* 0x000fe2000c101904 */
[----:B------:R-:W-:Y:S05]  /*0340*/  EXIT ;  /* 0x000000000000794d */ /* 0x000fea0003800000 */
.L_x_0:
[----:B------:R-:W-:-:S00]  /*0350*/  BRA `(.L_x_0) ;  /* 0xfffffffc00fc7947 */ /* 0x000fc0000383ffff */
[----:B------:R-:W-:-:S00]  /*0360*/  NOP ;  /* 0x0000000000007918 */ /* 0x000fc00000000000 */
        /* <DEDUP_REMOVED lines=9> */
.L_x_1:


//--------------------- .nv.constant0.triton_poi_fused_cat_0 --------------------------
	.section	.nv.constant0.triton_poi_fused_cat_0,"a",@progbits
	.sectionflags	@""
	.align	4
.nv.constant0.triton_poi_fused_cat_0:
	.zero		548
